	.headerflags	@"EF_CUDA_TEXMODE_UNIFIED EF_CUDA_64BIT_ADDRESS EF_CUDA_ACCELERATORS EF_CUDA_SM90 EF_CUDA_VIRTUAL_SM(EF_CUDA_SM90)"
	.elftype	@"ET_EXEC"


//--------------------- .nv.info                  --------------------------
	.section	.nv.info,"",@"SHT_CUDA_INFO"
	.align	4


	//----- nvinfo : EIATTR_REGCOUNT
	.align		4
        /*0000*/ 	.byte	0x04, 0x2f
        /*0002*/ 	.short	(.L_1 - .L_0)
	.align		4
.L_0:
        /*0004*/ 	.word	index@(triton_per_fused_min_mul_sub_3)
        /*0008*/ 	.word	0x0000000e


	//----- nvinfo : EIATTR_MIN_STACK_SIZE
	.align		4
.L_1:
        /*000c*/ 	.byte	0x04, 0x12
        /*000e*/ 	.short	(.L_3 - .L_2)
	.align		4
.L_2:
        /*0010*/ 	.word	index@(triton_per_fused_min_mul_sub_3)
        /*0014*/ 	.word	0x00000000


	//----- nvinfo : EIATTR_FRAME_SIZE
	.align		4
.L_3:
        /*0018*/ 	.byte	0x04, 0x11
        /*001a*/ 	.short	(.L_5 - .L_4)
	.align		4
.L_4:
        /*001c*/ 	.word	index@(triton_per_fused_min_mul_sub_3)
        /*0020*/ 	.word	0x00000000


	//----- nvinfo : EIATTR_MIN_STACK_SIZE
	.align		4
.L_5:
        /*0024*/ 	.byte	0x04, 0x12
        /*0026*/ 	.short	(.L_7 - .L_6)
	.align		4
.L_6:
        /*0028*/ 	.word	index@(triton_per_fused_min_mul_sub_3)
        /*002c*/ 	.word	0x00000000
.L_7:


//--------------------- .nv.info.triton_per_fused_min_mul_sub_3 --------------------------
	.section	.nv.info.triton_per_fused_min_mul_sub_3,"",@"SHT_CUDA_INFO"
	.sectionflags	@""
	.align	4


	//----- nvinfo : EIATTR_CUDA_API_VERSION
	.align		4
        /*0000*/ 	.byte	0x04, 0x37
        /*0002*/ 	.short	(.L_9 - .L_8)
.L_8:
        /*0004*/ 	.word	0x0000007c


	//----- nvinfo : EIATTR_KPARAM_INFO
	.align		4
.L_9:
        /*0008*/ 	.byte	0x04, 0x17
        /*000a*/ 	.short	(.L_11 - .L_10)
.L_10:
        /*000c*/ 	.word	0x00000000
        /*0010*/ 	.short	0x0002
        /*0012*/ 	.short	0x0010
        /*0014*/ 	.byte	0x00, 0xf0, 0x11, 0x00


	//----- nvinfo : EIATTR_KPARAM_INFO
	.align		4
.L_11:
        /*0018*/ 	.byte	0x04, 0x17
        /*001a*/ 	.short	(.L_13 - .L_12)
.L_12:
        /*001c*/ 	.word	0x00000000
        /*0020*/ 	.short	0x0001
        /*0022*/ 	.short	0x0008
        /*0024*/ 	.byte	0x00, 0xf4, 0x21, 0x00


	//----- nvinfo : EIATTR_KPARAM_INFO
	.align		4
.L_13:
        /*0028*/ 	.byte	0x04, 0x17
        /*002a*/ 	.short	(.L_15 - .L_14)
.L_14:
        /*002c*/ 	.word	0x00000000
        /*0030*/ 	.short	0x0000
        /*0032*/ 	.short	0x0000
        /*0034*/ 	.byte	0x00, 0xf4, 0x21, 0x00


	//----- nvinfo : EIATTR_SPARSE_MMA_MASK
	.align		4
.L_15:
        /*0038*/ 	.byte	0x03, 0x50
        /*003a*/ 	.short	0x0000


	//----- nvinfo : EIATTR_MAXREG_COUNT
	.align		4
        /*003c*/ 	.byte	0x03, 0x1b
        /*003e*/ 	.short	0x00ff


	//----- nvinfo : EIATTR_COOP_GROUP_MASK_REGIDS
	.align		4
        /*0040*/ 	.byte	0x04, 0x29
        /*0042*/ 	.short	(.L_17 - .L_16)


	//   ....[0]....
.L_16:
        /*0044*/ 	.word	0xffffffff


	//   ....[1]....
        /*0048*/ 	.word	0xffffffff


	//   ....[2]....
        /*004c*/ 	.word	0xffffffff


	//   ....[3]....
        /*0050*/ 	.word	0xffffffff


	//----- nvinfo : EIATTR_COOP_GROUP_INSTR_OFFSETS
	.align		4
.L_17:
        /*0054*/ 	.byte	0x04, 0x28
        /*0056*/ 	.short	(.L_19 - .L_18)


	//   ....[0]....
.L_18:
        /*0058*/ 	.word	0x00000270


	//   ....[1]....
        /*005c*/ 	.word	0x000002b0


	//   ....[2]....
        /*0060*/ 	.word	0x000002f0


	//   ....[3]....
        /*0064*/ 	.word	0x00000340


	//----- nvinfo : EIATTR_EXIT_INSTR_OFFSETS
	.align		4
.L_19:
        /*0068*/ 	.byte	0x04, 0x1c
        /*006a*/ 	.short	(.L_21 - .L_20)


	//   ....[0]....
.L_20:
        /*006c*/ 	.word	0x00000350


	//   ....[1]....
        /*0070*/ 	.word	0x000003b0


	//----- nvinfo : EIATTR_REQNTID
	.align		4
.L_21:
        /*0074*/ 	.byte	0x04, 0x10
        /*0076*/ 	.short	(.L_23 - .L_22)
.L_22:
        /*0078*/ 	.word	0x00000040
        /*007c*/ 	.word	0x00000001
        /*0080*/ 	.word	0x00000001


	//----- nvinfo : EIATTR_CBANK_PARAM_SIZE
	.align		4
.L_23:
        /*0084*/ 	.byte	0x03, 0x19
        /*0086*/ 	.short	0x0014


	//----- nvinfo : EIATTR_PARAM_CBANK
	.align		4
        /*0088*/ 	.byte	0x04, 0x0a
        /*008a*/ 	.short	(.L_25 - .L_24)
	.align		4
.L_24:
        /*008c*/ 	.word	index@(.nv.constant0.triton_per_fused_min_mul_sub_3)
        /*0090*/ 	.short	0x0210
        /*0092*/ 	.short	0x0014


	//----- nvinfo : EIATTR_SW_WAR
	.align		4
.L_25:
        /*0094*/ 	.byte	0x04, 0x36
        /*0096*/ 	.short	(.L_27 - .L_26)
.L_26:
        /*0098*/ 	.word	0x00000008
.L_27:


//--------------------- .nv.callgraph             --------------------------
	.section	.nv.callgraph,"",@"SHT_CUDA_CALLGRAPH"
	.align	4
	.sectionentsize	8
	.align		4
        /*0000*/ 	.word	0x00000000
	.align		4
        /*0004*/ 	.word	0xffffffff
	.align		4
        /*0008*/ 	.word	0x00000000
	.align		4
        /*000c*/ 	.word	0xfffffffe
	.align		4
        /*0010*/ 	.word	0x00000000
	.align		4
        /*0014*/ 	.word	0xfffffffd
	.align		4
        /*0018*/ 	.word	0x00000000
	.align		4
        /*001c*/ 	.word	0xfffffffc


//--------------------- .text.triton_per_fused_min_mul_sub_3 --------------------------
	.section	.text.triton_per_fused_min_mul_sub_3,"ax",@progbits
	.align	128
        .global         triton_per_fused_min_mul_sub_3
        .type           triton_per_fused_min_mul_sub_3,@function
        .size           triton_per_fused_min_mul_sub_3,(.L_x_1 - triton_per_fused_min_mul_sub_3)
        .other          triton_per_fused_min_mul_sub_3,@"STO_CUDA_ENTRY STV_DEFAULT"
triton_per_fused_min_mul_sub_3:
.text.triton_per_fused_min_mul_sub_3:
[----:B------:R-:W0:Y:S02]  /*0000*/  LDC R1, c[0x0][0x28] ;  /* 0x00000a00ff017b82 */ /* 0x000e240000000800 */
[----:B------:R-:W1:Y:S01]  /*0010*/  S2R R0, SR_TID.X ;  /* 0x0000000000007919 */ /* 0x000e620000002100 */
[----:B------:R-:W2:Y:S01]  /*0020*/  LDC.64 R4, c[0x0][0x210] ;  /* 0x00008400ff047b82 */ /* 0x000ea20000000a00 */
[----:B------:R-:W-:Y:S01]  /*0030*/  CS2R R8, SRZ ;  /* 0x0000000000087805 */ /* 0x000fe2000001ff00 */
[----:B------:R-:W-:Y:S01]  /*0040*/  ULDC.64 UR4, c[0x0][0x208] ;  /* 0x0000820000047ab9 */ /* 0x000fe20000000a00 */
[----:B-1----:R-:W-:-:S04]  /*0050*/  LOP3.LUT R6, R0, 0xf, RZ, 0xc0, !PT ;  /* 0x0000000f00067812 */ /* 0x002fc800078ec0ff */
[C---:B------:R-:W-:Y:S01]  /*0060*/  ISETP.GE.U32.AND P0, PT, R6.reuse, 0xc, PT ;  /* 0x0000000c0600780c */ /* 0x040fe20003f06070 */
[----:B------:R-:W-:-:S05]  /*0070*/  IMAD.SHL.U32 R3, R6, 0x4, RZ ;  /* 0x0000000406037824 */ /* 0x000fca00078e00ff */
[----:B------:R-:W-:Y:S02]  /*0080*/  LOP3.LUT R7, R3, 0x30, RZ, 0xc0, !PT ;  /* 0x0000003003077812 */ /* 0x000fe400078ec0ff */
[----:B------:R-:W-:Y:S02]  /*0090*/  LOP3.LUT R2, R3, 0x3, R0, 0xf8, !PT ;  /* 0x0000000303027812 */ /* 0x000fe400078ef800 */
[----:B------:R-:W-:Y:S02]  /*00a0*/  LOP3.LUT R3, R7, 0x3, R0, 0xf8, !PT ;  /* 0x0000000307037812 */ /* 0x000fe400078ef800 */
[----:B------:R-:W-:-:S03]  /*00b0*/  LOP3.LUT R7, R2, 0xc, RZ, 0xfc, !PT ;  /* 0x0000000c02077812 */ /* 0x000fc600078efcff */
[----:B--2---:R-:W-:-:S04]  /*00c0*/  IMAD.WIDE.U32 R2, R3, 0x4, R4 ;  /* 0x0000000403027825 */ /* 0x004fc800078e0004 */
[----:B------:R-:W-:Y:S01]  /*00d0*/  IMAD.WIDE.U32 R4, R7, 0x4, R4 ;  /* 0x0000000407047825 */ /* 0x000fe200078e0004 */
[----:B------:R-:W-:Y:S01]  /*00e0*/  CS2R R6, SRZ ;  /* 0x0000000000067805 */ /* 0x000fe2000001ff00 */
[----:B------:R-:W2:Y:S04]  /*00f0*/  @!P0 LDG.E R8, desc[UR4][R2.64+0x20] ;  /* 0x0000200402088981 */ /* 0x000ea8000c1e1900 */
[----:B------:R-:W3:Y:S04]  /*0100*/  @!P0 LDG.E R9, desc[UR4][R4.64] ;  /* 0x0000000404098981 */ /* 0x000ee8000c1e1900 */
[----:B------:R-:W4:Y:S04]  /*0110*/  @!P0 LDG.E R6, desc[UR4][R2.64] ;  /* 0x0000000402068981 */ /* 0x000f28000c1e1900 */
[----:B------:R-:W5:Y:S01]  /*0120*/  @!P0 LDG.E R7, desc[UR4][R2.64+0x10] ;  /* 0x0000100402078981 */ /* 0x000f62000c1e1900 */
[----:B--2---:R-:W-:-:S02]  /*0130*/  SEL R8, R8, RZ, !P0 ;  /* 0x000000ff08087207 */ /* 0x004fc40004000000 */
[----:B---3--:R-:W-:Y:S02]  /*0140*/  SEL R9, R9, RZ, !P0 ;  /* 0x000000ff09097207 */ /* 0x008fe40004000000 */
[----:B----4-:R-:W-:Y:S02]  /*0150*/  SEL R6, R6, RZ, !P0 ;  /* 0x000000ff06067207 */ /* 0x010fe40004000000 */
[----:B------:R-:W-:Y:S02]  /*0160*/  FSETP.NAN.AND P1, PT, R8, R8, PT ;  /* 0x000000080800720b */ /* 0x000fe40003f28000 */
[----:B-----5:R-:W-:Y:S02]  /*0170*/  SEL R11, R7, RZ, !P0 ;  /* 0x000000ff070b7207 */ /* 0x020fe40004000000 */
[C---:B------:R-:W-:Y:S02]  /*0180*/  FSETP.NAN.AND P2, PT, R6.reuse, R6, PT ;  /* 0x000000060600720b */ /* 0x040fe40003f48000 */
[----:B------:R-:W-:-:S02]  /*0190*/  FSETP.GT.AND P4, PT, R6, R11, PT ;  /* 0x0000000b0600720b */ /* 0x000fc40003f84000 */
[----:B------:R-:W-:Y:S02]  /*01a0*/  FSETP.GT.AND P3, PT, R8, R9, PT ;  /* 0x000000090800720b */ /* 0x000fe40003f64000 */
[----:B------:R-:W-:Y:S02]  /*01b0*/  SEL R7, R6, R11, P4 ;  /* 0x0000000b06077207 */ /* 0x000fe40002000000 */
[----:B------:R-:W-:Y:S02]  /*01c0*/  SEL R5, R8, R9, P3 ;  /* 0x0000000908057207 */ /* 0x000fe40001800000 */
[----:B------:R-:W-:Y:S02]  /*01d0*/  FSETP.GEU.AND P4, PT, R6, R11, PT ;  /* 0x0000000b0600720b */ /* 0x000fe40003f8e000 */
[----:B------:R-:W-:Y:S02]  /*01e0*/  FSETP.GEU.AND P3, PT, R8, R9, PT ;  /* 0x000000090800720b */ /* 0x000fe40003f6e000 */
[----:B------:R-:W-:-:S02]  /*01f0*/  SEL R7, R6, R7, P2 ;  /* 0x0000000706077207 */ /* 0x000fc40001000000 */
[----:B------:R-:W-:Y:S02]  /*0200*/  SEL R5, R8, R5, P1 ;  /* 0x0000000508057207 */ /* 0x000fe40000800000 */
[----:B------:R-:W-:Y:S02]  /*0210*/  @!P2 SEL R6, R6, R11, !P4 ;  /* 0x0000000b0606a207 */ /* 0x000fe40006000000 */
[----:B------:R-:W-:-:S03]  /*0220*/  @!P1 SEL R8, R8, R9, !P3 ;  /* 0x0000000908089207 */ /* 0x000fc60005800000 */
[----:B------:R-:W-:Y:S02]  /*0230*/  FADD R7, R7, -R6 ;  /* 0x8000000607077221 */ /* 0x000fe40000000000 */
[----:B------:R-:W-:-:S04]  /*0240*/  FADD R8, R5, -R8 ;  /* 0x8000000805087221 */ /* 0x000fc80000000000 */
[----:B------:R-:W-:-:S05]  /*0250*/  FMUL R7, R7, R8 ;  /* 0x0000000807077220 */ /* 0x000fca0000400000 */
[----:B------:R-:W-:-:S05]  /*0260*/  FSEL R7, R7, +INF , !P0 ;  /* 0x7f80000007077808 */ /* 0x000fca0004000000 */
[----:B------:R-:W1:Y:S01]  /*0270*/  SHFL.BFLY PT, R2, R7, 0x8, 0x1f ;  /* 0x0d001f0007027f89 */ /* 0x000e6200000e0000 */
[C---:B------:R-:W-:Y:S02]  /*0280*/  FSETP.NAN.AND P0, PT, R7.reuse, R7, PT ;  /* 0x000000070700720b */ /* 0x040fe40003f08000 */
[----:B-1----:R-:W-:-:S13]  /*0290*/  FSETP.GEU.AND P1, PT, R7, R2, PT ;  /* 0x000000020700720b */ /* 0x002fda0003f2e000 */
[----:B------:R-:W-:-:S05]  /*02a0*/  @P1 FSEL R7, R7, R2, P0 ;  /* 0x0000000207071208 */ /* 0x000fca0000000000 */
[----:B------:R-:W1:Y:S01]  /*02b0*/  SHFL.BFLY PT, R2, R7, 0x4, 0x1f ;  /* 0x0c801f0007027f89 */ /* 0x000e6200000e0000 */
[C---:B------:R-:W-:Y:S02]  /*02c0*/  FSETP.NAN.AND P0, PT, R7.reuse, R7, PT ;  /* 0x000000070700720b */ /* 0x040fe40003f08000 */
[----:B-1----:R-:W-:-:S13]  /*02d0*/  FSETP.GEU.AND P1, PT, R7, R2, PT ;  /* 0x000000020700720b */ /* 0x002fda0003f2e000 */
[----:B------:R-:W-:-:S05]  /*02e0*/  @P1 FSEL R7, R7, R2, P0 ;  /* 0x0000000207071208 */ /* 0x000fca0000000000 */
[----:B------:R-:W1:Y:S01]  /*02f0*/  SHFL.BFLY PT, R2, R7, 0x2, 0x1f ;  /* 0x0c401f0007027f89 */ /* 0x000e6200000e0000 */
[C---:B------:R-:W-:Y:S02]  /*0300*/  FSETP.NAN.AND P0, PT, R7.reuse, R7, PT ;  /* 0x000000070700720b */ /* 0x040fe40003f08000 */
[----:B-1----:R-:W-:-:S13]  /*0310*/  FSETP.GEU.AND P1, PT, R7, R2, PT ;  /* 0x000000020700720b */ /* 0x002fda0003f2e000 */
[----:B------:R-:W-:Y:S02]  /*0320*/  @P1 FSEL R7, R7, R2, P0 ;  /* 0x0000000207071208 */ /* 0x000fe40000000000 */
[----:B------:R-:W-:-:S03]  /*0330*/  LOP3.LUT P0, RZ, R0, 0x3f, RZ, 0xc0, !PT ;  /* 0x0000003f00ff7812 */ /* 0x000fc6000780c0ff */
[----:B------:R1:W2:Y:S10]  /*0340*/  SHFL.BFLY PT, R4, R7, 0x1, 0x1f ;  /* 0x0c201f0007047f89 */ /* 0x0002b400000e0000 */
[----:B-1----:R-:W-:Y:S05]  /*0350*/  @P0 EXIT ;  /* 0x000000000000094d */ /* 0x002fea0003800000 */
[----:B------:R-:W0:Y:S01]  /*0360*/  LDC.64 R2, c[0x0][0x218] ;  /* 0x00008600ff027b82 */ /* 0x000e220000000a00 */
[C---:B--2---:R-:W-:Y:S02]  /*0370*/  FSETP.GEU.AND P1, PT, R7.reuse, R4, PT ;  /* 0x000000040700720b */ /* 0x044fe40003f2e000 */
[----:B------:R-:W-:-:S11]  /*0380*/  FSETP.NAN.AND P0, PT, R7, R7, PT ;  /* 0x000000070700720b */ /* 0x000fd60003f08000 */
[----:B------:R-:W-:-:S05]  /*0390*/  @P1 SEL R7, R7, R4, P0 ;  /* 0x0000000407071207 */ /* 0x000fca0000000000 */
[----:B0-----:R-:W-:Y:S01]  /*03a0*/  STG.E desc[UR4][R2.64], R7 ;  /* 0x0000000702007986 */ /* 0x001fe2000c101904 */
[----:B------:R-:W-:Y:S05]  /*03b0*/  EXIT ;  /* 0x000000000000794d */ /* 0x000fea0003800000 */
.L_x_0:
[----:B------:R-:W-:-:S00]  /*03c0*/  BRA `(.L_x_0) ;  /* 0xfffffffc00fc7947 */ /* 0x000fc0000383ffff */
[----:B------:R-:W-:-:S00]  /*03d0*/  NOP ;  /* 0x0000000000007918 */ /* 0x000fc00000000000 */
        /* <DEDUP_REMOVED lines=10> */
.L_x_1:


//--------------------- .nv.constant0.triton_per_fused_min_mul_sub_3 --------------------------
	.section	.nv.constant0.triton_per_fused_min_mul_sub_3,"a",@progbits
	.sectionflags	@""
	.align	4
.nv.constant0.triton_per_fused_min_mul_sub_3:
	.zero		548
